	.headerflags	@"EF_CUDA_TEXMODE_UNIFIED EF_CUDA_64BIT_ADDRESS EF_CUDA_ACCELERATORS EF_CUDA_SM90 EF_CUDA_VIRTUAL_SM(EF_CUDA_SM90)"
	.elftype	@"ET_EXEC"


//--------------------- .nv.info                  --------------------------
	.section	.nv.info,"",@"SHT_CUDA_INFO"
	.align	4


	//----- nvinfo : EIATTR_REGCOUNT
	.align		4
        /*0000*/ 	.byte	0x04, 0x2f
        /*0002*/ 	.short	(.L_1 - .L_0)
	.align		4
.L_0:
        /*0004*/ 	.word	index@(triton_poi_fused_max_pool2d_with_indices_native_batch_norm_backward_64)
        /*0008*/ 	.word	0x0000001c


	//----- nvinfo : EIATTR_MIN_STACK_SIZE
	.align		4
.L_1:
        /*000c*/ 	.byte	0x04, 0x12
        /*000e*/ 	.short	(.L_3 - .L_2)
	.align		4
.L_2:
        /*0010*/ 	.word	index@(triton_poi_fused_max_pool2d_with_indices_native_batch_norm_backward_64)
        /*0014*/ 	.word	0x00000000


	//----- nvinfo : EIATTR_FRAME_SIZE
	.align		4
.L_3:
        /*0018*/ 	.byte	0x04, 0x11
        /*001a*/ 	.short	(.L_5 - .L_4)
	.align		4
.L_4:
        /*001c*/ 	.word	index@(triton_poi_fused_max_pool2d_with_indices_native_batch_norm_backward_64)
        /*0020*/ 	.word	0x00000000


	//----- nvinfo : EIATTR_MIN_STACK_SIZE
	.align		4
.L_5:
        /*0024*/ 	.byte	0x04, 0x12
        /*0026*/ 	.short	(.L_7 - .L_6)
	.align		4
.L_6:
        /*0028*/ 	.word	index@(triton_poi_fused_max_pool2d_with_indices_native_batch_norm_backward_64)
        /*002c*/ 	.word	0x00000000
.L_7:


//--------------------- .nv.info.triton_poi_fused_max_pool2d_with_indices_native_batch_norm_backward_64 --------------------------
	.section	.nv.info.triton_poi_fused_max_pool2d_with_indices_native_batch_norm_backward_64,"",@"SHT_CUDA_INFO"
	.sectionflags	@""
	.align	4


	//----- nvinfo : EIATTR_CUDA_API_VERSION
	.align		4
        /*0000*/ 	.byte	0x04, 0x37
        /*0002*/ 	.short	(.L_9 - .L_8)
.L_8:
        /*0004*/ 	.word	0x0000007c


	//----- nvinfo : EIATTR_KPARAM_INFO
	.align		4
.L_9:
        /*0008*/ 	.byte	0x04, 0x17
        /*000a*/ 	.short	(.L_11 - .L_10)
.L_10:
        /*000c*/ 	.word	0x00000000
        /*0010*/ 	.short	0x0003
        /*0012*/ 	.short	0x0018
        /*0014*/ 	.byte	0x00, 0xf0, 0x11, 0x00


	//----- nvinfo : EIATTR_KPARAM_INFO
	.align		4
.L_11:
        /*0018*/ 	.byte	0x04, 0x17
        /*001a*/ 	.short	(.L_13 - .L_12)
.L_12:
        /*001c*/ 	.word	0x00000000
        /*0020*/ 	.short	0x0002
        /*0022*/ 	.short	0x0010
        /*0024*/ 	.byte	0x00, 0xf4, 0x21, 0x00


	//----- nvinfo : EIATTR_KPARAM_INFO
	.align		4
.L_13:
        /*0028*/ 	.byte	0x04, 0x17
        /*002a*/ 	.short	(.L_15 - .L_14)
.L_14:
        /*002c*/ 	.word	0x00000000
        /*0030*/ 	.short	0x0001
        /*0032*/ 	.short	0x0008
        /*0034*/ 	.byte	0x00, 0xf4, 0x21, 0x00


	//----- nvinfo : EIATTR_KPARAM_INFO
	.align		4
.L_15:
        /*0038*/ 	.byte	0x04, 0x17
        /*003a*/ 	.short	(.L_17 - .L_16)
.L_16:
        /*003c*/ 	.word	0x00000000
        /*0040*/ 	.short	0x0000
        /*0042*/ 	.short	0x0000
        /*0044*/ 	.byte	0x00, 0xf4, 0x21, 0x00


	//----- nvinfo : EIATTR_SPARSE_MMA_MASK
	.align		4
.L_17:
        /*0048*/ 	.byte	0x03, 0x50
        /*004a*/ 	.short	0x0000


	//----- nvinfo : EIATTR_MAXREG_COUNT
	.align		4
        /*004c*/ 	.byte	0x03, 0x1b
        /*004e*/ 	.short	0x00ff


	//----- nvinfo : EIATTR_EXIT_INSTR_OFFSETS
	.align		4
        /*0050*/ 	.byte	0x04, 0x1c
        /*0052*/ 	.short	(.L_19 - .L_18)


	//   ....[0]....
.L_18:
        /*0054*/ 	.word	0x00000410


	//   ....[1]....
        /*0058*/ 	.word	0x00000430


	//----- nvinfo : EIATTR_REQNTID
	.align		4
.L_19:
        /*005c*/ 	.byte	0x04, 0x10
        /*005e*/ 	.short	(.L_21 - .L_20)
.L_20:
        /*0060*/ 	.word	0x00000020
        /*0064*/ 	.word	0x00000001
        /*0068*/ 	.word	0x00000001


	//----- nvinfo : EIATTR_CBANK_PARAM_SIZE
	.align		4
.L_21:
        /*006c*/ 	.byte	0x03, 0x19
        /*006e*/ 	.short	0x001c


	//----- nvinfo : EIATTR_PARAM_CBANK
	.align		4
        /*0070*/ 	.byte	0x04, 0x0a
        /*0072*/ 	.short	(.L_23 - .L_22)
	.align		4
.L_22:
        /*0074*/ 	.word	index@(.nv.constant0.triton_poi_fused_max_pool2d_with_indices_native_batch_norm_backward_64)
        /*0078*/ 	.short	0x0210
        /*007a*/ 	.short	0x001c


	//----- nvinfo : EIATTR_SW_WAR
	.align		4
.L_23:
        /*007c*/ 	.byte	0x04, 0x36
        /*007e*/ 	.short	(.L_25 - .L_24)
.L_24:
        /*0080*/ 	.word	0x00000008
.L_25:


//--------------------- .nv.callgraph             --------------------------
	.section	.nv.callgraph,"",@"SHT_CUDA_CALLGRAPH"
	.align	4
	.sectionentsize	8
	.align		4
        /*0000*/ 	.word	0x00000000
	.align		4
        /*0004*/ 	.word	0xffffffff
	.align		4
        /*0008*/ 	.word	0x00000000
	.align		4
        /*000c*/ 	.word	0xfffffffe
	.align		4
        /*0010*/ 	.word	0x00000000
	.align		4
        /*0014*/ 	.word	0xfffffffd
	.align		4
        /*0018*/ 	.word	0x00000000
	.align		4
        /*001c*/ 	.word	0xfffffffc


//--------------------- .text.triton_poi_fused_max_pool2d_with_indices_native_batch_norm_backward_64 --------------------------
	.section	.text.triton_poi_fused_max_pool2d_with_indices_native_batch_norm_backward_64,"ax",@progbits
	.align	128
        .global         triton_poi_fused_max_pool2d_with_indices_native_batch_norm_backward_64
        .type           triton_poi_fused_max_pool2d_with_indices_native_batch_norm_backward_64,@function
        .size           triton_poi_fused_max_pool2d_with_indices_native_batch_norm_backward_64,(.L_x_1 - triton_poi_fused_max_pool2d_with_indices_native_batch_norm_backward_64)
        .other          triton_poi_fused_max_pool2d_with_indices_native_batch_norm_backward_64,@"STO_CUDA_ENTRY STV_DEFAULT"
triton_poi_fused_max_pool2d_with_indices_native_batch_norm_backward_64:
.text.triton_poi_fused_max_pool2d_with_indices_native_batch_norm_backward_64:
[----:B------:R-:W0:Y:S02]  /*0000*/  LDC R1, c[0x0][0x28] ;  /* 0x00000a00ff017b82 */ /* 0x000e240000000800 */
[----:B------:R-:W1:Y:S01]  /*0010*/  S2R R0, SR_TID.X ;  /* 0x0000000000007919 */ /* 0x000e620000002100 */
[----:B------:R-:W2:Y:S01]  /*0020*/  LDC.64 R8, c[0x0][0x210] ;  /* 0x00008400ff087b82 */ /* 0x000ea20000000a00 */
[----:B------:R-:W-:Y:S02]  /*0030*/  CS2R R16, SRZ ;  /* 0x0000000000107805 */ /* 0x000fe4000001ff00 */
[----:B------:R-:W-:Y:S01]  /*0040*/  CS2R R24, SRZ ;  /* 0x0000000000187805 */ /* 0x000fe2000001ff00 */
[----:B------:R-:W3:Y:S01]  /*0050*/  S2R R3, SR_CTAID.X ;  /* 0x0000000000037919 */ /* 0x000ee20000002500 */
[----:B------:R-:W-:-:S03]  /*0060*/  ULDC.64 UR4, c[0x0][0x208] ;  /* 0x0000820000047ab9 */ /* 0x000fc60000000a00 */
[----:B------:R-:W4:Y:S01]  /*0070*/  LDC.64 R10, c[0x0][0x218] ;  /* 0x00008600ff0a7b82 */ /* 0x000f220000000a00 */
[----:B-1----:R-:W-:Y:S01]  /*0080*/  IMAD.SHL.U32 R0, R0, 0x2, RZ ;  /* 0x0000000200007824 */ /* 0x002fe200078e00ff */
[----:B---3--:R-:W-:-:S04]  /*0090*/  SHF.R.S32.HI R2, RZ, 0x19, R3 ;  /* 0x00000019ff027819 */ /* 0x008fc80000011403 */
[----:B------:R-:W-:Y:S02]  /*00a0*/  LOP3.LUT R0, R0, 0x3e, RZ, 0xc0, !PT ;  /* 0x0000003e00007812 */ /* 0x000fe400078ec0ff */
[----:B------:R-:W-:-:S03]  /*00b0*/  SGXT R2, R2, 0x1 ;  /* 0x000000010202781a */ /* 0x000fc60000000200 */
[----:B------:R-:W-:-:S05]  /*00c0*/  IMAD R13, R3, 0x40, R0 ;  /* 0x00000040030d7824 */ /* 0x000fca00078e0200 */
[----:B------:R-:W-:Y:S02]  /*00d0*/  SHF.R.S32.HI R0, RZ, 0x1f, R13 ;  /* 0x0000001fff007819 */ /* 0x000fe4000001140d */
[-C--:B------:R-:W-:Y:S02]  /*00e0*/  LEA.HI R2, R2, R13.reuse, RZ, 0x3 ;  /* 0x0000000d02027211 */ /* 0x080fe400078f18ff */
[----:B------:R-:W-:Y:S02]  /*00f0*/  LEA.HI R0, R0, R13, RZ, 0x2 ;  /* 0x0000000d00007211 */ /* 0x000fe400078f10ff */
[----:B------:R-:W-:Y:S01]  /*0100*/  ISETP.GE.AND P0, PT, R13, 0x40, PT ;  /* 0x000000400d00780c */ /* 0x000fe20003f06270 */
[----:B------:R-:W-:Y:S01]  /*0110*/  IMAD.SHL.U32 R4, R2, 0x4, RZ ;  /* 0x0000000402047824 */ /* 0x000fe200078e00ff */
[----:B------:R-:W-:Y:S02]  /*0120*/  SHF.R.S32.HI R3, RZ, 0x2, R0 ;  /* 0x00000002ff037819 */ /* 0x000fe40000011400 */
[----:B------:R-:W-:-:S02]  /*0130*/  LOP3.LUT R2, R0, 0xfffffffc, RZ, 0xc0, !PT ;  /* 0xfffffffc00027812 */ /* 0x000fc400078ec0ff */
[----:B------:R-:W-:Y:S02]  /*0140*/  LEA.HI R0, R0, R3, RZ, 0x1 ;  /* 0x0000000300007211 */ /* 0x000fe400078f08ff */
[----:B------:R-:W-:Y:S01]  /*0150*/  LOP3.LUT R4, R4, 0xffffffe0, RZ, 0xc0, !PT ;  /* 0xffffffe004047812 */ /* 0x000fe200078ec0ff */
[----:B------:R-:W-:Y:S01]  /*0160*/  IMAD.IADD R15, R13, 0x1, -R2 ;  /* 0x000000010d0f7824 */ /* 0x000fe200078e0a02 */
[----:B------:R-:W-:-:S03]  /*0170*/  LOP3.LUT R0, R0, 0x1ffffffe, RZ, 0xc0, !PT ;  /* 0x1ffffffe00007812 */ /* 0x000fc600078ec0ff */
[----:B------:R-:W-:Y:S02]  /*0180*/  IMAD.IADD R5, R15, 0x1, R4 ;  /* 0x000000010f057824 */ /* 0x000fe400078e0204 */
[----:B------:R-:W-:-:S04]  /*0190*/  IMAD.IADD R0, R3, 0x1, -R0 ;  /* 0x0000000103007824 */ /* 0x000fc800078e0a00 */
[----:B------:R-:W-:-:S04]  /*01a0*/  IMAD R7, R0, 0x8, R5 ;  /* 0x0000000800077824 */ /* 0x000fc800078e0205 */
[C---:B------:R-:W-:Y:S02]  /*01b0*/  VIADD R5, R7.reuse, 0x4 ;  /* 0x0000000407057836 */ /* 0x040fe40000000000 */
[----:B--2---:R-:W-:-:S04]  /*01c0*/  IMAD.WIDE R2, R7, 0x4, R8 ;  /* 0x0000000407027825 */ /* 0x004fc800078e0208 */
[--C-:B------:R-:W-:Y:S01]  /*01d0*/  IMAD.WIDE R4, R5, 0x4, R8.reuse ;  /* 0x0000000405047825 */ /* 0x100fe200078e0208 */
[----:B------:R-:W2:Y:S03]  /*01e0*/  @!P0 LDG.E.64 R16, desc[UR4][R2.64] ;  /* 0x0000000402108981 */ /* 0x000ea6000c1e1b00 */
[C---:B------:R-:W-:Y:S01]  /*01f0*/  VIADD R19, R7.reuse, 0x10 ;  /* 0x0000001007137836 */ /* 0x040fe20000000000 */
[----:B------:R1:W2:Y:S01]  /*0200*/  @!P0 LDG.E.64 R24, desc[UR4][R4.64] ;  /* 0x0000000404188981 */ /* 0x0002a2000c1e1b00 */
[----:B------:R-:W-:Y:S01]  /*0210*/  CS2R R22, SRZ ;  /* 0x0000000000167805 */ /* 0x000fe2000001ff00 */
[----:B------:R-:W-:Y:S02]  /*0220*/  VIADD R21, R7, 0x14 ;  /* 0x0000001407157836 */ /* 0x000fe40000000000 */
[----:B------:R-:W-:Y:S01]  /*0230*/  IMAD.WIDE R6, R19, 0x4, R8 ;  /* 0x0000000413067825 */ /* 0x000fe200078e0208 */
[----:B------:R-:W-:-:S03]  /*0240*/  CS2R R18, SRZ ;  /* 0x0000000000127805 */ /* 0x000fc6000001ff00 */
[----:B------:R-:W-:Y:S01]  /*0250*/  IMAD.WIDE R8, R21, 0x4, R8 ;  /* 0x0000000415087825 */ /* 0x000fe200078e0208 */
[----:B------:R-:W3:Y:S01]  /*0260*/  @!P0 LDG.E.64 R22, desc[UR4][R6.64] ;  /* 0x0000000406168981 */ /* 0x000ee2000c1e1b00 */
[----:B-1----:R-:W1:Y:S03]  /*0270*/  LDC.64 R4, c[0x0][0x220] ;  /* 0x00008800ff047b82 */ /* 0x002e660000000a00 */
[----:B------:R-:W5:Y:S01]  /*0280*/  @!P0 LDG.E.64 R18, desc[UR4][R8.64] ;  /* 0x0000000408128981 */ /* 0x000f62000c1e1b00 */
[----:B----4-:R-:W-:Y:S01]  /*0290*/  IMAD.WIDE R2, R15, 0x4, R10 ;  /* 0x000000040f027825 */ /* 0x010fe200078e020a */
[----:B------:R-:W-:-:S06]  /*02a0*/  CS2R R10, SRZ ;  /* 0x00000000000a7805 */ /* 0x000fcc000001ff00 */
[----:B------:R1:W4:Y:S02]  /*02b0*/  @!P0 LDG.E.EL.64 R10, desc[UR4][R2.64] ;  /* 0x00000004020a8981 */ /* 0x000324000c2e1b00 */
[----:B-1----:R-:W-:Y:S01]  /*02c0*/  IMAD.WIDE R2, R13, 0x4, R4 ;  /* 0x000000040d027825 */ /* 0x002fe200078e0204 */
[C---:B--2---:R-:W-:Y:S02]  /*02d0*/  FSETP.GT.AND P3, PT, R24.reuse, R16, PT ;  /* 0x000000101800720b */ /* 0x044fe40003f64000 */
[C---:B------:R-:W-:Y:S02]  /*02e0*/  FSETP.GT.AND P4, PT, R25.reuse, R17, PT ;  /* 0x000000111900720b */ /* 0x040fe40003f84000 */
[----:B------:R-:W-:Y:S02]  /*02f0*/  FSETP.NAN.AND P5, PT, R24, R24, PT ;  /* 0x000000181800720b */ /* 0x000fe40003fa8000 */
[----:B------:R-:W-:Y:S02]  /*0300*/  FSETP.NAN.AND P6, PT, R25, R25, PT ;  /* 0x000000191900720b */ /* 0x000fe40003fc8000 */
[----:B---3--:R-:W-:-:S02]  /*0310*/  FSETP.NAN.AND P1, PT, R22, R22, PT ;  /* 0x000000161600720b */ /* 0x008fc40003f28000 */
[----:B------:R-:W-:-:S03]  /*0320*/  FSETP.NAN.AND P2, PT, R23, R23, PT ;  /* 0x000000171700720b */ /* 0x000fc60003f48000 */
[----:B------:R-:W-:Y:S02]  /*0330*/  @!P3 FSEL R24, R24, R16, P5 ;  /* 0x000000101818b208 */ /* 0x000fe40002800000 */
[----:B------:R-:W-:Y:S02]  /*0340*/  @!P4 FSEL R25, R25, R17, P6 ;  /* 0x000000111919c208 */ /* 0x000fe40003000000 */
[----:B-----5:R-:W-:Y:S02]  /*0350*/  FSETP.NAN.AND P3, PT, R18, R18, PT ;  /* 0x000000121200720b */ /* 0x020fe40003f68000 */
[----:B------:R-:W-:Y:S02]  /*0360*/  FSETP.NAN.AND P4, PT, R19, R19, PT ;  /* 0x000000131300720b */ /* 0x000fe40003f88000 */
[----:B------:R-:W-:Y:S02]  /*0370*/  FSETP.GEU.AND P5, PT, R24, R22, PT ;  /* 0x000000161800720b */ /* 0x000fe40003fae000 */
[----:B------:R-:W-:-:S02]  /*0380*/  FSETP.GEU.AND P6, PT, R25, R23, PT ;  /* 0x000000171900720b */ /* 0x000fc40003fce000 */
[----:B------:R-:W-:Y:S02]  /*0390*/  @!P1 FSEL R22, R22, R24, !P5 ;  /* 0x0000001816169208 */ /* 0x000fe40006800000 */
[----:B------:R-:W-:Y:S02]  /*03a0*/  @!P2 FSEL R23, R23, R25, !P6 ;  /* 0x000000191717a208 */ /* 0x000fe40007000000 */
[----:B------:R-:W-:Y:S02]  /*03b0*/  FSETP.GEU.AND P1, PT, R22, R18, PT ;  /* 0x000000121600720b */ /* 0x000fe40003f2e000 */
[----:B------:R-:W-:Y:S02]  /*03c0*/  FSETP.GEU.AND P2, PT, R23, R19, PT ;  /* 0x000000131700720b */ /* 0x000fe40003f4e000 */
[----:B------:R-:W-:Y:S02]  /*03d0*/  @!P3 FSEL R18, R18, R22, !P1 ;  /* 0x000000161212b208 */ /* 0x000fe40004800000 */
[----:B------:R-:W-:-:S03]  /*03e0*/  @!P4 FSEL R19, R19, R23, !P2 ;  /* 0x000000171313c208 */ /* 0x000fc60005000000 */
[----:B----4-:R-:W-:Y:S02]  /*03f0*/  FADD R10, R18, -R10 ;  /* 0x8000000a120a7221 */ /* 0x010fe40000000000 */
[----:B------:R-:W-:Y:S01]  /*0400*/  FADD R11, R19, -R11 ;  /* 0x8000000b130b7221 */ /* 0x000fe20000000000 */
[----:B------:R-:W-:Y:S06]  /*0410*/  @P0 EXIT ;  /* 0x000000000000094d */ /* 0x000fec0003800000 */
[----:B------:R-:W-:Y:S01]  /*0420*/  STG.E.64 desc[UR4][R2.64], R10 ;  /* 0x0000000a02007986 */ /* 0x000fe2000c101b04 */
[----:B------:R-:W-:Y:S05]  /*0430*/  EXIT ;  /* 0x000000000000794d */ /* 0x000fea0003800000 */
.L_x_0:
[----:B------:R-:W-:-:S00]  /*0440*/  BRA `(.L_x_0) ;  /* 0xfffffffc00fc7947 */ /* 0x000fc0000383ffff */
[----:B------:R-:W-:-:S00]  /*0450*/  NOP ;  /* 0x0000000000007918 */ /* 0x000fc00000000000 */
        /* <DEDUP_REMOVED lines=10> */
.L_x_1:


//--------------------- .nv.constant0.triton_poi_fused_max_pool2d_with_indices_native_batch_norm_backward_64 --------------------------
	.section	.nv.constant0.triton_poi_fused_max_pool2d_with_indices_native_batch_norm_backward_64,"a",@progbits
	.sectionflags	@""
	.align	4
.nv.constant0.triton_poi_fused_max_pool2d_with_indices_native_batch_norm_backward_64:
	.zero		556
